//
// Generated by NVIDIA NVVM Compiler
//
// Compiler Build ID: CL-36424714
// Cuda compilation tools, release 13.0, V13.0.88
// Based on NVVM 20.0.0
//

.version 9.0
.target sm_100
.address_size 64

	// .globl	_Z13LatticeKernel9DataFrame14HistogramFramePi

.visible .entry _Z13LatticeKernel9DataFrame14HistogramFramePi(
	.param .align 8 .b8 _Z13LatticeKernel9DataFrame14HistogramFramePi_param_0[40],
	.param .align 8 .b8 _Z13LatticeKernel9DataFrame14HistogramFramePi_param_1[32],
	.param .u64 .ptr .align 1 _Z13LatticeKernel9DataFrame14HistogramFramePi_param_2
)
{
	.reg .pred 	%p<3>;
	.reg .b32 	%r<37>;
	.reg .b64 	%rd<11>;

	ld.param.u64 	%rd4, [_Z13LatticeKernel9DataFrame14HistogramFramePi_param_1+16];
	ld.param.u32 	%r11, [_Z13LatticeKernel9DataFrame14HistogramFramePi_param_1+8];
	ld.param.u64 	%rd3, [_Z13LatticeKernel9DataFrame14HistogramFramePi_param_0+16];
	ld.param.v2.u32 	{%r3, %r4}, [_Z13LatticeKernel9DataFrame14HistogramFramePi_param_0];
	ld.param.v2.u32 	{%r12, %r13}, [_Z13LatticeKernel9DataFrame14HistogramFramePi_param_1+24];
	ld.param.v2.u32 	{%r9, %r10}, [_Z13LatticeKernel9DataFrame14HistogramFramePi_param_1];
	mov.u32 	%r14, %ctaid.z;
	mov.u32 	%r15, %ntid.z;
	mov.u32 	%r16, %tid.z;
	mad.lo.s32 	%r1, %r14, %r15, %r16;
	setp.gt.s32 	%p1, %r1, %r4;
	@%p1 bra 	$L__BB0_3;
	cvta.to.global.u64 	%rd5, %rd3;
	mul.lo.s32 	%r17, %r3, %r1;
	mul.wide.s32 	%rd6, %r17, 4;
	add.s64 	%rd7, %rd5, %rd6;
	ld.global.u32 	%r18, [%rd7];
	mov.u32 	%r19, %ctaid.x;
	mov.u32 	%r20, %ntid.x;
	mov.u32 	%r21, %tid.x;
	mad.lo.s32 	%r22, %r19, %r20, %r21;
	ld.global.u32 	%r23, [%rd7+4];
	mov.u32 	%r24, %ctaid.y;
	mov.u32 	%r25, %ntid.y;
	mov.u32 	%r26, %tid.y;
	mad.lo.s32 	%r27, %r24, %r25, %r26;
	sub.s32 	%r28, %r18, %r22;
	add.s32 	%r29, %r28, 64;
	mul.lo.s32 	%r30, %r29, %r29;
	sub.s32 	%r31, %r23, %r27;
	add.s32 	%r32, %r31, 64;
	mad.lo.s32 	%r33, %r32, %r32, %r30;
	mad.lo.s32 	%r34, %r9, %r27, %r22;
	div.s32 	%r35, %r33, %r13;
	mad.lo.s32 	%r2, %r34, %r11, %r35;
	setp.gt.s32 	%p2, %r2, 16384000;
	@%p2 bra 	$L__BB0_3;
	cvta.to.global.u64 	%rd8, %rd4;
	mul.wide.s32 	%rd9, %r2, 4;
	add.s64 	%rd10, %rd8, %rd9;
	atom.global.add.u32 	%r36, [%rd10], 1;
$L__BB0_3:
	ret;

}
	// .globl	_Z13CirclesKernel14HistogramFrame12CirclesFramePi
.visible .entry _Z13CirclesKernel14HistogramFrame12CirclesFramePi(
	.param .align 8 .b8 _Z13CirclesKernel14HistogramFrame12CirclesFramePi_param_0[32],
	.param .align 8 .b8 _Z13CirclesKernel14HistogramFrame12CirclesFramePi_param_1[32],
	.param .u64 .ptr .align 1 _Z13CirclesKernel14HistogramFrame12CirclesFramePi_param_2
)
{
	.reg .pred 	%p<3>;
	.reg .b32 	%r<28>;
	.reg .b32 	%f<3>;
	.reg .b64 	%rd<11>;

	ld.param.v2.u32 	{%r9, %r10}, [_Z13CirclesKernel14HistogramFrame12CirclesFramePi_param_0+24];
	ld.param.u64 	%rd3, [_Z13CirclesKernel14HistogramFrame12CirclesFramePi_param_0+16];
	ld.param.u64 	%rd1, [_Z13CirclesKernel14HistogramFrame12CirclesFramePi_param_1+8];
	ld.param.u64 	%rd2, [_Z13CirclesKernel14HistogramFrame12CirclesFramePi_param_1+16];
	ld.param.u32 	%r8, [_Z13CirclesKernel14HistogramFrame12CirclesFramePi_param_0+8];
	ld.param.v2.u32 	{%r6, %r7}, [_Z13CirclesKernel14HistogramFrame12CirclesFramePi_param_0];
	mov.u32 	%r11, %ctaid.y;
	mov.u32 	%r12, %ntid.y;
	mov.u32 	%r13, %tid.y;
	mad.lo.s32 	%r2, %r11, %r12, %r13;
	mov.u32 	%r14, %ctaid.x;
	mov.u32 	%r15, %ntid.x;
	mov.u32 	%r16, %tid.x;
	mad.lo.s32 	%r3, %r14, %r15, %r16;
	mad.lo.s32 	%r17, %r6, %r2, %r3;
	mov.u32 	%r18, %ctaid.z;
	mov.u32 	%r19, %ntid.z;
	mov.u32 	%r20, %tid.z;
	mad.lo.s32 	%r4, %r18, %r19, %r20;
	mad.lo.s32 	%r5, %r17, %r8, %r4;
	setp.gt.s32 	%p1, %r5, 16384000;
	@%p1 bra 	$L__BB1_3;
	cvta.to.global.u64 	%rd4, %rd3;
	mul.wide.s32 	%rd5, %r5, 4;
	add.s64 	%rd6, %rd4, %rd5;
	ld.global.u32 	%r21, [%rd6];
	setp.lt.s32 	%p2, %r21, 21;
	@%p2 bra 	$L__BB1_3;
	cvta.to.global.u64 	%rd7, %rd1;
	atom.global.add.u32 	%r22, [%rd7], 1;
	add.s32 	%r23, %r3, -64;
	mul.lo.s32 	%r24, %r22, 3;
	cvta.to.global.u64 	%rd8, %rd2;
	mul.wide.s32 	%rd9, %r24, 4;
	add.s64 	%rd10, %rd8, %rd9;
	st.global.u32 	[%rd10], %r23;
	add.s32 	%r25, %r2, -64;
	st.global.u32 	[%rd10+4], %r25;
	mul.lo.s32 	%r26, %r10, %r4;
	cvt.rn.f32.s32 	%f1, %r26;
	sqrt.rn.f32 	%f2, %f1;
	cvt.rni.s32.f32 	%r27, %f2;
	st.global.u32 	[%rd10+8], %r27;
$L__BB1_3:
	ret;

}


// ===== COMPILED SASS (sm_100) =====

	.target	sm_100

	.elftype	@"ET_EXEC"


//--------------------- .note.nv.tkinfo           --------------------------
	.section	.note.nv.tkinfo,"",@"SHT_NOTE"
	.sectionflags	@"SHF_NOTE_NV_TKINFO"
	.tkinfo
        /*0018*/ 	.word	0x00000002
        /*0030*/ 	.string	""
        /*0030*/ 	.string	"ptxas"
        /*0030*/ 	.string	"Cuda compilation tools, release 13.0, V13.0.88"
        /*0030*/ 	.string	"Build cuda_13.0.r13.0/compiler.36424714_0"
        /*0030*/ 	.string	"-arch sm_100 -m 64 "



//--------------------- .note.nv.cuinfo           --------------------------
	.section	.note.nv.cuinfo,"",@"SHT_NOTE"
	.sectionflags	@"SHF_NOTE_NV_CUINFO"
        /*0018*/ 	.short	0x0002
        /*001a*/ 	.short	0x0064
        /*001c*/ 	.short	0x0082
	.zero		2


//--------------------- .nv.info                  --------------------------
	.section	.nv.info,"",@"SHT_CUDA_INFO"
	.align	4


	//----- nvinfo : EIATTR_REGCOUNT
	.align		4
        /*0000*/ 	.byte	0x04, 0x2f
        /*0002*/ 	.short	(.L_1 - .L_0)
	.align		4
.L_0:
        /*0004*/ 	.word	index@(_Z13LatticeKernel9DataFrame14HistogramFramePi)
        /*0008*/ 	.word	0x00000011


	//----- nvinfo : EIATTR_FRAME_SIZE
	.align		4
.L_1:
        /*000c*/ 	.byte	0x04, 0x11
        /*000e*/ 	.short	(.L_3 - .L_2)
	.align		4
.L_2:
        /*0010*/ 	.word	index@(_Z13LatticeKernel9DataFrame14HistogramFramePi)
        /*0014*/ 	.word	0x00000000


	//----- nvinfo : EIATTR_REGCOUNT
	.align		4
.L_3:
        /*0018*/ 	.byte	0x04, 0x2f
        /*001a*/ 	.short	(.L_5 - .L_4)
	.align		4
.L_4:
        /*001c*/ 	.word	index@(_Z13CirclesKernel14HistogramFrame12CirclesFramePi)
        /*0020*/ 	.word	0x00000010


	//----- nvinfo : EIATTR_FRAME_SIZE
	.align		4
.L_5:
        /*0024*/ 	.byte	0x04, 0x11
        /*0026*/ 	.short	(.L_7 - .L_6)
	.align		4
.L_6:
        /*0028*/ 	.word	index@($__internal_0_$__cuda_sm20_sqrt_rn_f32_slowpath)
        /*002c*/ 	.word	0x00000000


	//----- nvinfo : EIATTR_FRAME_SIZE
	.align		4
.L_7:
        /*0030*/ 	.byte	0x04, 0x11
        /*0032*/ 	.short	(.L_9 - .L_8)
	.align		4
.L_8:
        /*0034*/ 	.word	index@(_Z13CirclesKernel14HistogramFrame12CirclesFramePi)
        /*0038*/ 	.word	0x00000000


	//----- nvinfo : EIATTR_MIN_STACK_SIZE
	.align		4
.L_9:
        /*003c*/ 	.byte	0x04, 0x12
        /*003e*/ 	.short	(.L_11 - .L_10)
	.align		4
.L_10:
        /*0040*/ 	.word	index@(_Z13CirclesKernel14HistogramFrame12CirclesFramePi)
        /*0044*/ 	.word	0x00000000


	//----- nvinfo : EIATTR_MIN_STACK_SIZE
	.align		4
.L_11:
        /*0048*/ 	.byte	0x04, 0x12
        /*004a*/ 	.short	(.L_13 - .L_12)
	.align		4
.L_12:
        /*004c*/ 	.word	index@(_Z13LatticeKernel9DataFrame14HistogramFramePi)
        /*0050*/ 	.word	0x00000000
.L_13:


//--------------------- .nv.compat                --------------------------
	.section	.nv.compat,"",@"SHT_CUDA_COMPAT_INFO"
	.align	4
        /*0000*/ 	.byte	0x02, 0x09, 0x00, 0x00, 0x02, 0x02, 0x01, 0x00, 0x02, 0x05, 0x05, 0x00, 0x03, 0x07, 0x01, 0x01
        /*0010*/ 	.byte	0x02, 0x03, 0x00, 0x00, 0x02, 0x06, 0x01, 0x00, 0x04, 0x0b, 0x08, 0x00, 0x01, 0x00, 0x00, 0x00
        /*0020*/ 	.byte	0x00, 0x00, 0x00, 0x00


//--------------------- .nv.info._Z13CirclesKernel14HistogramFrame12CirclesFramePi --------------------------
	.section	.nv.info._Z13CirclesKernel14HistogramFrame12CirclesFramePi,"",@"SHT_CUDA_INFO"
	.sectionflags	@""
	.align	4


	//----- nvinfo : EIATTR_CUDA_API_VERSION
	.align		4
        /*0000*/ 	.byte	0x04, 0x37
        /*0002*/ 	.short	(.L_15 - .L_14)
.L_14:
        /*0004*/ 	.word	0x00000082


	//----- nvinfo : EIATTR_KPARAM_INFO
	.align		4
.L_15:
        /*0008*/ 	.byte	0x04, 0x17
        /*000a*/ 	.short	(.L_17 - .L_16)
.L_16:
        /*000c*/ 	.word	0x00000000
        /*0010*/ 	.short	0x0002
        /*0012*/ 	.short	0x0040
        /*0014*/ 	.byte	0x00, 0xf5, 0x21, 0x00


	//----- nvinfo : EIATTR_KPARAM_INFO
	.align		4
.L_17:
        /*0018*/ 	.byte	0x04, 0x17
        /*001a*/ 	.short	(.L_19 - .L_18)
.L_18:
        /*001c*/ 	.word	0x00000000
        /*0020*/ 	.short	0x0001
        /*0022*/ 	.short	0x0020
        /*0024*/ 	.byte	0x00, 0xf0, 0x81, 0x00


	//----- nvinfo : EIATTR_KPARAM_INFO
	.align		4
.L_19:
        /*0028*/ 	.byte	0x04, 0x17
        /*002a*/ 	.short	(.L_21 - .L_20)
.L_20:
        /*002c*/ 	.word	0x00000000
        /*0030*/ 	.short	0x0000
        /*0032*/ 	.short	0x0000
        /*0034*/ 	.byte	0x00, 0xf0, 0x81, 0x00


	//----- nvinfo : EIATTR_SPARSE_MMA_MASK
	.align		4
.L_21:
        /*0038*/ 	.byte	0x03, 0x50
        /*003a*/ 	.short	0x0000


	//----- nvinfo : EIATTR_MAXREG_COUNT
	.align		4
        /*003c*/ 	.byte	0x03, 0x1b
        /*003e*/ 	.short	0x00ff


	//----- nvinfo : EIATTR_MERCURY_ISA_VERSION
	.align		4
        /*0040*/ 	.byte	0x03, 0x5f
        /*0042*/ 	.short	0x0101


	//----- nvinfo : EIATTR_INT_WARP_WIDE_INSTR_OFFSETS
	.align		4
        /*0044*/ 	.byte	0x04, 0x31
        /*0046*/ 	.short	(.L_23 - .L_22)


	//   ....[0]....
.L_22:
        /*0048*/ 	.word	0x000001a0


	//   ....[1]....
        /*004c*/ 	.word	0x000002d0


	//----- nvinfo : EIATTR_VRC_CTA_INIT_COUNT
	.align		4
.L_23:
        /*0050*/ 	.byte	0x02, 0x4a
	.zero		1
	.zero		1


	//----- nvinfo : EIATTR_EXIT_INSTR_OFFSETS
	.align		4
        /*0054*/ 	.byte	0x04, 0x1c
        /*0056*/ 	.short	(.L_25 - .L_24)


	//   ....[0]....
.L_24:
        /*0058*/ 	.word	0x00000120


	//   ....[1]....
        /*005c*/ 	.word	0x00000180


	//   ....[2]....
        /*0060*/ 	.word	0x000003e0


	//----- nvinfo : EIATTR_CRS_STACK_SIZE
	.align		4
.L_25:
        /*0064*/ 	.byte	0x04, 0x1e
        /*0066*/ 	.short	(.L_27 - .L_26)
.L_26:
        /*0068*/ 	.word	0x00000000


	//----- nvinfo : EIATTR_CBANK_PARAM_SIZE
	.align		4
.L_27:
        /*006c*/ 	.byte	0x03, 0x19
        /*006e*/ 	.short	0x0048


	//----- nvinfo : EIATTR_PARAM_CBANK
	.align		4
        /*0070*/ 	.byte	0x04, 0x0a
        /*0072*/ 	.short	(.L_29 - .L_28)
	.align		4
.L_28:
        /*0074*/ 	.word	index@(.nv.constant0._Z13CirclesKernel14HistogramFrame12CirclesFramePi)
        /*0078*/ 	.short	0x0380
        /*007a*/ 	.short	0x0048


	//----- nvinfo : EIATTR_SW_WAR
	.align		4
.L_29:
        /*007c*/ 	.byte	0x04, 0x36
        /*007e*/ 	.short	(.L_31 - .L_30)
.L_30:
        /*0080*/ 	.word	0x00000008
.L_31:


//--------------------- .nv.info._Z13LatticeKernel9DataFrame14HistogramFramePi --------------------------
	.section	.nv.info._Z13LatticeKernel9DataFrame14HistogramFramePi,"",@"SHT_CUDA_INFO"
	.sectionflags	@""
	.align	4


	//----- nvinfo : EIATTR_CUDA_API_VERSION
	.align		4
        /*0000*/ 	.byte	0x04, 0x37
        /*0002*/ 	.short	(.L_33 - .L_32)
.L_32:
        /*0004*/ 	.word	0x00000082


	//----- nvinfo : EIATTR_KPARAM_INFO
	.align		4
.L_33:
        /*0008*/ 	.byte	0x04, 0x17
        /*000a*/ 	.short	(.L_35 - .L_34)
.L_34:
        /*000c*/ 	.word	0x00000000
        /*0010*/ 	.short	0x0002
        /*0012*/ 	.short	0x0048
        /*0014*/ 	.byte	0x00, 0xf5, 0x21, 0x00


	//----- nvinfo : EIATTR_KPARAM_INFO
	.align		4
.L_35:
        /*0018*/ 	.byte	0x04, 0x17
        /*001a*/ 	.short	(.L_37 - .L_36)
.L_36:
        /*001c*/ 	.word	0x00000000
        /*0020*/ 	.short	0x0001
        /*0022*/ 	.short	0x0028
        /*0024*/ 	.byte	0x00, 0xf0, 0x81, 0x00


	//----- nvinfo : EIATTR_KPARAM_INFO
	.align		4
.L_37:
        /*0028*/ 	.byte	0x04, 0x17
        /*002a*/ 	.short	(.L_39 - .L_38)
.L_38:
        /*002c*/ 	.word	0x00000000
        /*0030*/ 	.short	0x0000
        /*0032*/ 	.short	0x0000
        /*0034*/ 	.byte	0x00, 0xf0, 0xa1, 0x00


	//----- nvinfo : EIATTR_SPARSE_MMA_MASK
	.align		4
.L_39:
        /*0038*/ 	.byte	0x03, 0x50
        /*003a*/ 	.short	0x0000


	//----- nvinfo : EIATTR_MAXREG_COUNT
	.align		4
        /*003c*/ 	.byte	0x03, 0x1b
        /*003e*/ 	.short	0x00ff


	//----- nvinfo : EIATTR_MERCURY_ISA_VERSION
	.align		4
        /*0040*/ 	.byte	0x03, 0x5f
        /*0042*/ 	.short	0x0101


	//----- nvinfo : EIATTR_VRC_CTA_INIT_COUNT
	.align		4
        /*0044*/ 	.byte	0x02, 0x4a
	.zero		1
	.zero		1


	//----- nvinfo : EIATTR_EXIT_INSTR_OFFSETS
	.align		4
        /*0048*/ 	.byte	0x04, 0x1c
        /*004a*/ 	.short	(.L_41 - .L_40)


	//   ....[0]....
.L_40:
        /*004c*/ 	.word	0x00000070


	//   ....[1]....
        /*0050*/ 	.word	0x00000390


	//   ....[2]....
        /*0054*/ 	.word	0x000003e0


	//----- nvinfo : EIATTR_CBANK_PARAM_SIZE
	.align		4
.L_41:
        /*0058*/ 	.byte	0x03, 0x19
        /*005a*/ 	.short	0x0050


	//----- nvinfo : EIATTR_PARAM_CBANK
	.align		4
        /*005c*/ 	.byte	0x04, 0x0a
        /*005e*/ 	.short	(.L_43 - .L_42)
	.align		4
.L_42:
        /*0060*/ 	.word	index@(.nv.constant0._Z13LatticeKernel9DataFrame14HistogramFramePi)
        /*0064*/ 	.short	0x0380
        /*0066*/ 	.short	0x0050


	//----- nvinfo : EIATTR_SW_WAR
	.align		4
.L_43:
        /*0068*/ 	.byte	0x04, 0x36
        /*006a*/ 	.short	(.L_45 - .L_44)
.L_44:
        /*006c*/ 	.word	0x00000008
.L_45:


//--------------------- .nv.callgraph             --------------------------
	.section	.nv.callgraph,"",@"SHT_CUDA_CALLGRAPH"
	.align	4
	.sectionentsize	8
	.align		4
        /*0000*/ 	.word	0x00000000
	.align		4
        /*0004*/ 	.word	0xffffffff
	.align		4
        /*0008*/ 	.word	0x00000000
	.align		4
        /*000c*/ 	.word	0xfffffffe
	.align		4
        /*0010*/ 	.word	0x00000000
	.align		4
        /*0014*/ 	.word	0xfffffffd
	.align		4
        /*0018*/ 	.word	0x00000000
	.align		4
        /*001c*/ 	.word	0xfffffffc


//--------------------- .text._Z13CirclesKernel14HistogramFrame12CirclesFramePi --------------------------
	.section	.text._Z13CirclesKernel14HistogramFrame12CirclesFramePi,"ax",@progbits
	.align	128
        .global         _Z13CirclesKernel14HistogramFrame12CirclesFramePi
        .type           _Z13CirclesKernel14HistogramFrame12CirclesFramePi,@function
        .size           _Z13CirclesKernel14HistogramFrame12CirclesFramePi,(.L_x_6 - _Z13CirclesKernel14HistogramFrame12CirclesFramePi)
        .other          _Z13CirclesKernel14HistogramFrame12CirclesFramePi,@"STO_CUDA_ENTRY STV_DEFAULT"
_Z13CirclesKernel14HistogramFrame12CirclesFramePi:
.text._Z13CirclesKernel14HistogramFrame12CirclesFramePi:
[----:B------:R-:W-:Y:S01]  /*0000*/  LDC R1, c[0x0][0x37c] ;  /* 0x0000df00ff017b82 */ /* 0x000fe20000000800 */
[----:B------:R-:W0:Y:S07]  /*0010*/  S2R R3, SR_TID.Y ;  /* 0x0000000000037919 */ /* 0x000e2e0000002200 */
[----:B------:R-:W0:Y:S01]  /*0020*/  LDC R0, c[0x0][0x364] ;  /* 0x0000d900ff007b82 */ /* 0x000e220000000800 */
[----:B------:R-:W1:Y:S01]  /*0030*/  LDCU UR7, c[0x0][0x380] ;  /* 0x00007000ff0777ac */ /* 0x000e620008000800 */
[----:B------:R-:W2:Y:S01]  /*0040*/  S2R R2, SR_TID.X ;  /* 0x0000000000027919 */ /* 0x000ea20000002100 */
[----:B------:R-:W3:Y:S01]  /*0050*/  LDCU UR8, c[0x0][0x388] ;  /* 0x00007100ff0877ac */ /* 0x000ee20008000800 */
[----:B------:R-:W4:Y:S04]  /*0060*/  S2R R4, SR_TID.Z ;  /* 0x0000000000047919 */ /* 0x000f280000002300 */
[----:B------:R-:W0:Y:S08]  /*0070*/  S2UR UR4, SR_CTAID.Y ;  /* 0x00000000000479c3 */ /* 0x000e300000002600 */
[----:B------:R-:W2:Y:S08]  /*0080*/  S2UR UR5, SR_CTAID.X ;  /* 0x00000000000579c3 */ /* 0x000eb00000002500 */
[----:B------:R-:W2:Y:S08]  /*0090*/  LDC R7, c[0x0][0x360] ;  /* 0x0000d800ff077b82 */ /* 0x000eb00000000800 */
[----:B------:R-:W4:Y:S01]  /*00a0*/  S2UR UR6, SR_CTAID.Z ;  /* 0x00000000000679c3 */ /* 0x000f220000002700 */
[----:B0-----:R-:W-:-:S07]  /*00b0*/  IMAD R0, R0, UR4, R3 ;  /* 0x0000000400007c24 */ /* 0x001fce000f8e0203 */
[----:B------:R-:W4:Y:S01]  /*00c0*/  LDC R9, c[0x0][0x368] ;  /* 0x0000da00ff097b82 */ /* 0x000f220000000800 */
[----:B--2---:R-:W-:-:S04]  /*00d0*/  IMAD R7, R7, UR5, R2 ;  /* 0x0000000507077c24 */ /* 0x004fc8000f8e0202 */
[----:B-1----:R-:W-:Y:S02]  /*00e0*/  IMAD R2, R0, UR7, R7 ;  /* 0x0000000700027c24 */ /* 0x002fe4000f8e0207 */
[----:B----4-:R-:W-:-:S04]  /*00f0*/  IMAD R9, R9, UR6, R4 ;  /* 0x0000000609097c24 */ /* 0x010fc8000f8e0204 */
[----:B---3--:R-:W-:-:S05]  /*0100*/  IMAD R5, R2, UR8, R9 ;  /* 0x0000000802057c24 */ /* 0x008fca000f8e0209 */
[----:B------:R-:W-:-:S13]  /*0110*/  ISETP.GT.AND P0, PT, R5, 0xfa0000, PT ;  /* 0x00fa00000500780c */ /* 0x000fda0003f04270 */
[----:B------:R-:W-:Y:S05]  /*0120*/  @P0 EXIT ;  /* 0x000000000000094d */ /* 0x000fea0003800000 */
[----:B------:R-:W0:Y:S01]  /*0130*/  LDC.64 R2, c[0x0][0x390] ;  /* 0x0000e400ff027b82 */ /* 0x000e220000000a00 */
[----:B------:R-:W1:Y:S01]  /*0140*/  LDCU.64 UR4, c[0x0][0x358] ;  /* 0x00006b00ff0477ac */ /* 0x000e620008000a00 */
[----:B0-----:R-:W-:-:S06]  /*0150*/  IMAD.WIDE R2, R5, 0x4, R2 ;  /* 0x0000000405027825 */ /* 0x001fcc00078e0202 */
[----:B-1----:R-:W2:Y:S02]  /*0160*/  LDG.E R2, desc[UR4][R2.64] ;  /* 0x0000000402027981 */ /* 0x002ea4000c1e1900 */
[----:B--2---:R-:W-:-:S13]  /*0170*/  ISETP.GE.AND P0, PT, R2, 0x15, PT ;  /* 0x000000150200780c */ /* 0x004fda0003f06270 */
[----:B------:R-:W-:Y:S05]  /*0180*/  @!P0 EXIT ;  /* 0x000000000000894d */ /* 0x000fea0003800000 */
[----:B------:R-:W0:Y:S01]  /*0190*/  S2R R3, SR_LANEID ;  /* 0x0000000000037919 */ /* 0x000e220000000000 */
[----:B------:R-:W-:Y:S01]  /*01a0*/  VOTEU.ANY UR6, UPT, PT ;  /* 0x0000000000067886 */ /* 0x000fe200038e0100 */
[----:B------:R-:W1:Y:S01]  /*01b0*/  LDC.64 R4, c[0x0][0x3a8] ;  /* 0x0000ea00ff047b82 */ /* 0x000e620000000a00 */
[----:B------:R-:W0:Y:S08]  /*01c0*/  FLO.U32 R8, UR6 ;  /* 0x0000000600087d00 */ /* 0x000e3000080e0000 */
[----:B------:R-:W1:Y:S01]  /*01d0*/  POPC R13, UR6 ;  /* 0x00000006000d7d09 */ /* 0x000e620008000000 */
[----:B0-----:R-:W-:-:S13]  /*01e0*/  ISETP.EQ.U32.AND P0, PT, R8, R3, PT ;  /* 0x000000030800720c */ /* 0x001fda0003f02070 */
[----:B-1----:R0:W2:Y:S01]  /*01f0*/  @P0 ATOMG.E.ADD.STRONG.GPU PT, R13, desc[UR4][R4.64], R13 ;  /* 0x8000000d040d09a8 */ /* 0x0020a200081ef104 */
[----:B------:R-:W-:Y:S01]  /*0200*/  IADD3 R7, PT, PT, R7, -0x40, RZ ;  /* 0xffffffc007077810 */ /* 0x000fe20007ffe0ff */
[----:B------:R-:W-:Y:S01]  /*0210*/  BSSY.RECONVERGENT B0, `(.L_x_0) ;  /* 0x000001a000007945 */ /* 0x000fe20003800200 */
[----:B------:R-:W1:Y:S01]  /*0220*/  S2R R2, SR_LTMASK ;  /* 0x0000000000027919 */ /* 0x000e620000003900 */
[----:B0-----:R-:W-:Y:S02]  /*0230*/  IADD3 R5, PT, PT, R0, -0x40, RZ ;  /* 0xffffffc000057810 */ /* 0x001fe40007ffe0ff */
[----:B-1----:R-:W-:Y:S01]  /*0240*/  LOP3.LUT R10, R2, UR6, RZ, 0xc0, !PT ;  /* 0x00000006020a7c12 */ /* 0x002fe2000f8ec0ff */
[----:B------:R-:W0:Y:S01]  /*0250*/  LDCU UR6, c[0x0][0x39c] ;  /* 0x00007380ff0677ac */ /* 0x000e220008000800 */
[----:B------:R-:W1:Y:S02]  /*0260*/  LDC.64 R2, c[0x0][0x3b0] ;  /* 0x0000ec00ff027b82 */ /* 0x000e640000000a00 */
[----:B------:R-:W3:Y:S01]  /*0270*/  POPC R11, R10 ;  /* 0x0000000a000b7309 */ /* 0x000ee20000000000 */
[----:B0-----:R-:W-:-:S05]  /*0280*/  IMAD R9, R9, UR6, RZ ;  /* 0x0000000609097c24 */ /* 0x001fca000f8e02ff */
[----:B------:R-:W-:-:S04]  /*0290*/  I2FP.F32.S32 R0, R9 ;  /* 0x0000000900007245 */ /* 0x000fc80000201400 */
[----:B------:R-:W-:Y:S01]  /*02a0*/  IADD3 R4, PT, PT, R0, -0xd000000, RZ ;  /* 0xf300000000047810 */ /* 0x000fe20007ffe0ff */
[----:B------:R0:W4:Y:S03]  /*02b0*/  MUFU.RSQ R9, R0 ;  /* 0x0000000000097308 */ /* 0x0001260000001400 */
[----:B------:R-:W-:Y:S01]  /*02c0*/  ISETP.GT.U32.AND P0, PT, R4, 0x727fffff, PT ;  /* 0x727fffff0400780c */ /* 0x000fe20003f04070 */
[----:B--2---:R-:W3:Y:S02]  /*02d0*/  SHFL.IDX PT, R6, R13, R8, 0x1f ;  /* 0x00001f080d067589 */ /* 0x004ee400000e0000 */
[----:B---3--:R-:W-:-:S05]  /*02e0*/  IADD3 R6, PT, PT, R6, R11, RZ ;  /* 0x0000000b06067210 */ /* 0x008fca0007ffe0ff */
[----:B------:R-:W-:-:S04]  /*02f0*/  IMAD R11, R6, 0x3, RZ ;  /* 0x00000003060b7824 */ /* 0x000fc800078e02ff */
[----:B-1----:R-:W-:-:S05]  /*0300*/  IMAD.WIDE R2, R11, 0x4, R2 ;  /* 0x000000040b027825 */ /* 0x002fca00078e0202 */
[----:B------:R0:W-:Y:S04]  /*0310*/  STG.E desc[UR4][R2.64], R7 ;  /* 0x0000000702007986 */ /* 0x0001e8000c101904 */
[----:B------:R0:W-:Y:S01]  /*0320*/  STG.E desc[UR4][R2.64+0x4], R5 ;  /* 0x0000040502007986 */ /* 0x0001e2000c101904 */
[----:B----4-:R-:W-:Y:S05]  /*0330*/  @!P0 BRA `(.L_x_1) ;  /* 0x00000000000c8947 */ /* 0x010fea0003800000 */
[----:B------:R-:W-:-:S07]  /*0340*/  MOV R9, 0x360 ;  /* 0x0000036000097802 */ /* 0x000fce0000000f00 */
[----:B0-----:R-:W-:Y:S05]  /*0350*/  CALL.REL.NOINC `($__internal_0_$__cuda_sm20_sqrt_rn_f32_slowpath) ;  /* 0x0000000000247944 */ /* 0x001fea0003c00000 */
[----:B------:R-:W-:Y:S05]  /*0360*/  BRA `(.L_x_2) ;  /* 0x0000000000107947 */ /* 0x000fea0003800000 */
.L_x_1:
[----:B0-----:R-:W-:Y:S01]  /*0370*/  FMUL.FTZ R5, R0, R9 ;  /* 0x0000000900057220 */ /* 0x001fe20000410000 */
[----:B------:R-:W-:-:S03]  /*0380*/  FMUL.FTZ R9, R9, 0.5 ;  /* 0x3f00000009097820 */ /* 0x000fc60000410000 */
[----:B------:R-:W-:-:S04]  /*0390*/  FFMA R0, -R5, R5, R0 ;  /* 0x0000000505007223 */ /* 0x000fc80000000100 */
[----:B------:R-:W-:-:S07]  /*03a0*/  FFMA R0, R0, R9, R5 ;  /* 0x0000000900007223 */ /* 0x000fce0000000005 */
.L_x_2:
[----:B------:R-:W-:Y:S05]  /*03b0*/  BSYNC.RECONVERGENT B0 ;  /* 0x0000000000007941 */ /* 0x000fea0003800200 */
.L_x_0:
[----:B------:R-:W0:Y:S02]  /*03c0*/  F2I.NTZ R5, R0 ;  /* 0x0000000000057305 */ /* 0x000e240000203100 */
[----:B0-----:R-:W-:Y:S01]  /*03d0*/  STG.E desc[UR4][R2.64+0x8], R5 ;  /* 0x0000080502007986 */ /* 0x001fe2000c101904 */
[----:B------:R-:W-:Y:S05]  /*03e0*/  EXIT ;  /* 0x000000000000794d */ /* 0x000fea0003800000 */
        .weak           $__internal_0_$__cuda_sm20_sqrt_rn_f32_slowpath
        .type           $__internal_0_$__cuda_sm20_sqrt_rn_f32_slowpath,@function
        .size           $__internal_0_$__cuda_sm20_sqrt_rn_f32_slowpath,(.L_x_6 - $__internal_0_$__cuda_sm20_sqrt_rn_f32_slowpath)
$__internal_0_$__cuda_sm20_sqrt_rn_f32_slowpath:
[----:B------:R-:W-:-:S13]  /*03f0*/  LOP3.LUT P0, RZ, R0, 0x7fffffff, RZ, 0xc0, !PT ;  /* 0x7fffffff00ff7812 */ /* 0x000fda000780c0ff */
[----:B------:R-:W-:Y:S01]  /*0400*/  @!P0 MOV R4, R0 ;  /* 0x0000000000048202 */ /* 0x000fe20000000f00 */
[----:B------:R-:W-:Y:S06]  /*0410*/  @!P0 BRA `(.L_x_3) ;  /* 0x0000000000408947 */ /* 0x000fec0003800000 */
[----:B------:R-:W-:-:S13]  /*0420*/  FSETP.GEU.FTZ.AND P0, PT, R0, RZ, PT ;  /* 0x000000ff0000720b */ /* 0x000fda0003f1e000 */
[----:B------:R-:W-:Y:S01]  /*0430*/  @!P0 MOV R4, 0x7fffffff ;  /* 0x7fffffff00048802 */ /* 0x000fe20000000f00 */
[----:B------:R-:W-:Y:S06]  /*0440*/  @!P0 BRA `(.L_x_3) ;  /* 0x0000000000348947 */ /* 0x000fec0003800000 */
[----:B------:R-:W-:-:S13]  /*0450*/  FSETP.GTU.FTZ.AND P0, PT, |R0|, +INF , PT ;  /* 0x7f8000000000780b */ /* 0x000fda0003f1c200 */
[----:B------:R-:W-:Y:S01]  /*0460*/  @P0 FADD.FTZ R4, R0, 1 ;  /* 0x3f80000000040421 */ /* 0x000fe20000010000 */
[----:B------:R-:W-:Y:S06]  /*0470*/  @P0 BRA `(.L_x_3) ;  /* 0x0000000000280947 */ /* 0x000fec0003800000 */
[----:B------:R-:W-:-:S13]  /*0480*/  FSETP.NEU.FTZ.AND P0, PT, |R0|, +INF , PT ;  /* 0x7f8000000000780b */ /* 0x000fda0003f1d200 */
[----:B------:R-:W-:-:S04]  /*0490*/  @P0 FFMA R5, R0, 1.84467440737095516160e+19, RZ ;  /* 0x5f80000000050823 */ /* 0x000fc800000000ff */
[----:B------:R-:W0:Y:S02]  /*04a0*/  @P0 MUFU.RSQ R4, R5 ;  /* 0x0000000500040308 */ /* 0x000e240000001400 */
[----:B0-----:R-:W-:Y:S01]  /*04b0*/  @P0 FMUL.FTZ R6, R5, R4 ;  /* 0x0000000405060220 */ /* 0x001fe20000410000 */
[----:B------:R-:W-:Y:S01]  /*04c0*/  @P0 FMUL.FTZ R8, R4, 0.5 ;  /* 0x3f00000004080820 */ /* 0x000fe20000410000 */
[----:B------:R-:W-:Y:S02]  /*04d0*/  @!P0 MOV R4, R0 ;  /* 0x0000000000048202 */ /* 0x000fe40000000f00 */
[----:B------:R-:W-:-:S04]  /*04e0*/  @P0 FADD.FTZ R7, -R6, -RZ ;  /* 0x800000ff06070221 */ /* 0x000fc80000010100 */
[----:B------:R-:W-:-:S04]  /*04f0*/  @P0 FFMA R7, R6, R7, R5 ;  /* 0x0000000706070223 */ /* 0x000fc80000000005 */
[----:B------:R-:W-:-:S04]  /*0500*/  @P0 FFMA R7, R7, R8, R6 ;  /* 0x0000000807070223 */ /* 0x000fc80000000006 */
[----:B------:R-:W-:-:S07]  /*0510*/  @P0 FMUL.FTZ R4, R7, 2.3283064365386962891e-10 ;  /* 0x2f80000007040820 */ /* 0x000fce0000410000 */
.L_x_3:
[----:B------:R-:W-:Y:S01]  /*0520*/  HFMA2 R5, -RZ, RZ, 0, 0 ;  /* 0x00000000ff057431 */ /* 0x000fe200000001ff */
[----:B------:R-:W-:Y:S02]  /*0530*/  MOV R0, R4 ;  /* 0x0000000400007202 */ /* 0x000fe40000000f00 */
[----:B------:R-:W-:-:S04]  /*0540*/  MOV R4, R9 ;  /* 0x0000000900047202 */ /* 0x000fc80000000f00 */
[----:B------:R-:W-:Y:S05]  /*0550*/  RET.REL.NODEC R4 `(_Z13CirclesKernel14HistogramFrame12CirclesFramePi) ;  /* 0xfffffff804a87950 */ /* 0x000fea0003c3ffff */
.L_x_4:
[----:B------:R-:W-:-:S00]  /*0560*/  BRA `(.L_x_4) ;  /* 0xfffffffc00fc7947 */ /* 0x000fc0000383ffff */
[----:B------:R-:W-:-:S00]  /*0570*/  NOP ;  /* 0x0000000000007918 */ /* 0x000fc00000000000 */
        /* <DEDUP_REMOVED lines=8> */
.L_x_6:


//--------------------- .text._Z13LatticeKernel9DataFrame14HistogramFramePi --------------------------
	.section	.text._Z13LatticeKernel9DataFrame14HistogramFramePi,"ax",@progbits
	.align	128
        .global         _Z13LatticeKernel9DataFrame14HistogramFramePi
        .type           _Z13LatticeKernel9DataFrame14HistogramFramePi,@function
        .size           _Z13LatticeKernel9DataFrame14HistogramFramePi,(.L_x_8 - _Z13LatticeKernel9DataFrame14HistogramFramePi)
        .other          _Z13LatticeKernel9DataFrame14HistogramFramePi,@"STO_CUDA_ENTRY STV_DEFAULT"
_Z13LatticeKernel9DataFrame14HistogramFramePi:
.text._Z13LatticeKernel9DataFrame14HistogramFramePi:
[----:B------:R-:W-:Y:S01]  /*0000*/  LDC R1, c[0x0][0x37c] ;  /* 0x0000df00ff017b82 */ /* 0x000fe20000000800 */
[----:B------:R-:W0:Y:S07]  /*0010*/  S2R R3, SR_TID.Z ;  /* 0x0000000000037919 */ /* 0x000e2e0000002300 */
[----:B------:R-:W0:Y:S01]  /*0020*/  S2UR UR4, SR_CTAID.Z ;  /* 0x00000000000479c3 */ /* 0x000e220000002700 */
[----:B------:R-:W1:Y:S07]  /*0030*/  LDCU UR5, c[0x0][0x384] ;  /* 0x00007080ff0577ac */ /* 0x000e6e0008000800 */
[----:B------:R-:W0:Y:S02]  /*0040*/  LDC R0, c[0x0][0x368] ;  /* 0x0000da00ff007b82 */ /* 0x000e240000000800 */
[----:B0-----:R-:W-:-:S05]  /*0050*/  IMAD R0, R0, UR4, R3 ;  /* 0x0000000400007c24 */ /* 0x001fca000f8e0203 */
[----:B-1----:R-:W-:-:S13]  /*0060*/  ISETP.GT.AND P0, PT, R0, UR5, PT ;  /* 0x0000000500007c0c */ /* 0x002fda000bf04270 */
[----:B------:R-:W-:Y:S05]  /*0070*/  @P0 EXIT ;  /* 0x000000000000094d */ /* 0x000fea0003800000 */
[----:B------:R-:W0:Y:S01]  /*0080*/  LDC.64 R2, c[0x0][0x390] ;  /* 0x0000e400ff027b82 */ /* 0x000e220000000a00 */
[----:B------:R-:W1:Y:S01]  /*0090*/  LDCU UR6, c[0x0][0x380] ;  /* 0x00007000ff0677ac */ /* 0x000e620008000800 */
[----:B------:R-:W2:Y:S01]  /*00a0*/  LDCU.64 UR4, c[0x0][0x358] ;  /* 0x00006b00ff0477ac */ /* 0x000ea20008000a00 */
[----:B-1----:R-:W-:-:S05]  /*00b0*/  IMAD R5, R0, UR6, RZ ;  /* 0x0000000600057c24 */ /* 0x002fca000f8e02ff */
[----:B------:R-:W1:Y:S01]  /*00c0*/  LDC R0, c[0x0][0x3c4] ;  /* 0x0000f100ff007b82 */ /* 0x000e620000000800 */
[----:B0-----:R-:W-:-:S05]  /*00d0*/  IMAD.WIDE R2, R5, 0x4, R2 ;  /* 0x0000000405027825 */ /* 0x001fca00078e0202 */
[----:B--2---:R-:W2:Y:S04]  /*00e0*/  LDG.E R4, desc[UR4][R2.64] ;  /* 0x0000000402047981 */ /* 0x004ea8000c1e1900 */
[----:B------:R0:W3:Y:S01]  /*00f0*/  LDG.E R6, desc[UR4][R2.64+0x4] ;  /* 0x0000040402067981 */ /* 0x0000e2000c1e1900 */
[----:B------:R-:W4:Y:S01]  /*0100*/  S2UR UR6, SR_CTAID.X ;  /* 0x00000000000679c3 */ /* 0x000f220000002500 */
[----:B------:R-:W4:Y:S01]  /*0110*/  S2R R10, SR_TID.X ;  /* 0x00000000000a7919 */ /* 0x000f220000002100 */
[----:B------:R-:W5:Y:S06]  /*0120*/  S2R R12, SR_TID.Y ;  /* 0x00000000000c7919 */ /* 0x000f6c0000002200 */
[----:B------:R-:W4:Y:S01]  /*0130*/  LDC R5, c[0x0][0x360] ;  /* 0x0000d800ff057b82 */ /* 0x000f220000000800 */
[----:B-1----:R-:W-:-:S04]  /*0140*/  IABS R14, R0 ;  /* 0x00000000000e7213 */ /* 0x002fc80000000000 */
[----:B------:R-:W1:Y:S03]  /*0150*/  I2F.RP R8, R14 ;  /* 0x0000000e00087306 */ /* 0x000e660000209400 */
[----:B------:R-:W5:Y:S08]  /*0160*/  S2UR UR7, SR_CTAID.Y ;  /* 0x00000000000779c3 */ /* 0x000f700000002600 */
[----:B------:R-:W5:Y:S01]  /*0170*/  LDC R7, c[0x0][0x364] ;  /* 0x0000d900ff077b82 */ /* 0x000f620000000800 */
[----:B-1----:R-:W0:Y:S01]  /*0180*/  MUFU.RCP R8, R8 ;  /* 0x0000000800087308 */ /* 0x002e220000001000 */
[----:B----4-:R-:W-:Y:S01]  /*0190*/  IMAD R5, R5, UR6, R10 ;  /* 0x0000000605057c24 */ /* 0x010fe2000f8e020a */
[----:B------:R-:W1:Y:S01]  /*01a0*/  LDCU UR6, c[0x0][0x3a8] ;  /* 0x00007500ff0677ac */ /* 0x000e620008000800 */
[----:B0-----:R-:W-:Y:S01]  /*01b0*/  IADD3 R2, PT, PT, R8, 0xffffffe, RZ ;  /* 0x0ffffffe08027810 */ /* 0x001fe20007ffe0ff */
[----:B-----5:R-:W-:Y:S01]  /*01c0*/  IMAD R7, R7, UR7, R12 ;  /* 0x0000000707077c24 */ /* 0x020fe2000f8e020c */
[----:B------:R-:W0:Y:S03]  /*01d0*/  LDCU UR7, c[0x0][0x3b0] ;  /* 0x00007600ff0777ac */ /* 0x000e260008000800 */
[----:B------:R4:W5:Y:S02]  /*01e0*/  F2I.FTZ.U32.TRUNC.NTZ R3, R2 ;  /* 0x0000000200037305 */ /* 0x000964000021f000 */
[----:B----4-:R-:W-:-:S02]  /*01f0*/  HFMA2 R2, -RZ, RZ, 0, 0 ;  /* 0x00000000ff027431 */ /* 0x010fc400000001ff */
[----:B-----5:R-:W-:-:S04]  /*0200*/  IMAD.MOV R11, RZ, RZ, -R3 ;  /* 0x000000ffff0b7224 */ /* 0x020fc800078e0a03 */
[----:B------:R-:W-:-:S04]  /*0210*/  IMAD R11, R11, R14, RZ ;  /* 0x0000000e0b0b7224 */ /* 0x000fc800078e02ff */
[----:B------:R-:W-:Y:S01]  /*0220*/  IMAD.HI.U32 R2, R3, R11, R2 ;  /* 0x0000000b03027227 */ /* 0x000fe200078e0002 */
[----:B--2---:R-:W-:-:S03]  /*0230*/  IADD3 R4, PT, PT, R4, 0x40, -R5 ;  /* 0x0000004004047810 */ /* 0x004fc60007ffe805 */
[----:B-1----:R-:W-:Y:S01]  /*0240*/  IMAD R5, R7, UR6, R5 ;  /* 0x0000000607057c24 */ /* 0x002fe2000f8e0205 */
[----:B---3--:R-:W-:Y:S01]  /*0250*/  IADD3 R9, PT, PT, R6, 0x40, -R7 ;  /* 0x0000004006097810 */ /* 0x008fe20007ffe807 */
[----:B------:R-:W-:-:S04]  /*0260*/  IMAD R4, R4, R4, RZ ;  /* 0x0000000404047224 */ /* 0x000fc800078e02ff */
[----:B------:R-:W-:-:S05]  /*0270*/  IMAD R9, R9, R9, R4 ;  /* 0x0000000909097224 */ /* 0x000fca00078e0204 */
[----:B------:R-:W-:Y:S02]  /*0280*/  IABS R4, R9 ;  /* 0x0000000900047213 */ /* 0x000fe40000000000 */
[----:B------:R-:W-:-:S03]  /*0290*/  LOP3.LUT R9, R9, R0, RZ, 0x3c, !PT ;  /* 0x0000000009097212 */ /* 0x000fc600078e3cff */
[----:B------:R-:W-:Y:S01]  /*02a0*/  IMAD.MOV.U32 R3, RZ, RZ, R4 ;  /* 0x000000ffff037224 */ /* 0x000fe200078e0004 */
[----:B------:R-:W-:-:S03]  /*02b0*/  ISETP.GE.AND P1, PT, R9, RZ, PT ;  /* 0x000000ff0900720c */ /* 0x000fc60003f26270 */
[----:B------:R-:W-:-:S05]  /*02c0*/  IMAD.HI.U32 R2, R2, R3, RZ ;  /* 0x0000000302027227 */ /* 0x000fca00078e00ff */
[----:B------:R-:W-:-:S05]  /*02d0*/  IADD3 R4, PT, PT, -R2, RZ, RZ ;  /* 0x000000ff02047210 */ /* 0x000fca0007ffe1ff */
[----:B------:R-:W-:-:S05]  /*02e0*/  IMAD R3, R14, R4, R3 ;  /* 0x000000040e037224 */ /* 0x000fca00078e0203 */
[----:B------:R-:W-:-:S13]  /*02f0*/  ISETP.GT.U32.AND P2, PT, R14, R3, PT ;  /* 0x000000030e00720c */ /* 0x000fda0003f44070 */
[----:B------:R-:W-:Y:S01]  /*0300*/  @!P2 IMAD.IADD R3, R3, 0x1, -R14 ;  /* 0x000000010303a824 */ /* 0x000fe200078e0a0e */
[----:B------:R-:W-:Y:S02]  /*0310*/  @!P2 IADD3 R2, PT, PT, R2, 0x1, RZ ;  /* 0x000000010202a810 */ /* 0x000fe40007ffe0ff */
[----:B------:R-:W-:Y:S02]  /*0320*/  ISETP.NE.AND P2, PT, R0, RZ, PT ;  /* 0x000000ff0000720c */ /* 0x000fe40003f45270 */
[----:B------:R-:W-:-:S13]  /*0330*/  ISETP.GE.U32.AND P0, PT, R3, R14, PT ;  /* 0x0000000e0300720c */ /* 0x000fda0003f06070 */
[----:B------:R-:W-:-:S05]  /*0340*/  @P0 VIADD R2, R2, 0x1 ;  /* 0x0000000102020836 */ /* 0x000fca0000000000 */
[----:B------:R-:W-:Y:S02]  /*0350*/  @!P1 IADD3 R2, PT, PT, -R2, RZ, RZ ;  /* 0x000000ff02029210 */ /* 0x000fe40007ffe1ff */
[----:B------:R-:W-:-:S05]  /*0360*/  @!P2 LOP3.LUT R2, RZ, R0, RZ, 0x33, !PT ;  /* 0x00000000ff02a212 */ /* 0x000fca00078e33ff */
[----:B0-----:R-:W-:-:S05]  /*0370*/  IMAD R7, R5, UR7, R2 ;  /* 0x0000000705077c24 */ /* 0x001fca000f8e0202 */
[----:B------:R-:W-:-:S13]  /*0380*/  ISETP.GT.AND P0, PT, R7, 0xfa0000, PT ;  /* 0x00fa00000700780c */ /* 0x000fda0003f04270 */
[----:B------:R-:W-:Y:S05]  /*0390*/  @P0 EXIT ;  /* 0x000000000000094d */ /* 0x000fea0003800000 */
[----:B------:R-:W0:Y:S01]  /*03a0*/  LDC.64 R2, c[0x0][0x3b8] ;  /* 0x0000ee00ff027b82 */ /* 0x000e220000000a00 */
[----:B------:R-:W-:Y:S01]  /*03b0*/  MOV R5, 0x1 ;  /* 0x0000000100057802 */ /* 0x000fe20000000f00 */
[----:B0-----:R-:W-:-:S05]  /*03c0*/  IMAD.WIDE R2, R7, 0x4, R2 ;  /* 0x0000000407027825 */ /* 0x001fca00078e0202 */
[----:B------:R-:W-:Y:S01]  /*03d0*/  REDG.E.ADD.STRONG.GPU desc[UR4][R2.64], R5 ;  /* 0x000000050200798e */ /* 0x000fe2000c12e104 */
[----:B------:R-:W-:Y:S05]  /*03e0*/  EXIT ;  /* 0x000000000000794d */ /* 0x000fea0003800000 */
.L_x_5:
        /* <DEDUP_REMOVED lines=9> */
.L_x_8:


//--------------------- .nv.shared.reserved.0     --------------------------
	.section	.nv.shared.reserved.0,"aw",@nobits
	.weak		__nv_reservedSMEM_offset_0_alias
	.size		__nv_reservedSMEM_offset_0_alias, 0, 64
	.other		__nv_reservedSMEM_offset_0_alias,@"STO_CUDA_RESERVED_SHARED STV_DEFAULT"
__nv_reservedSMEM_offset_0_alias:
	.zero		0
	.zero		64


//--------------------- .nv.constant0._Z13CirclesKernel14HistogramFrame12CirclesFramePi --------------------------
	.section	.nv.constant0._Z13CirclesKernel14HistogramFrame12CirclesFramePi,"a",@progbits
	.sectionflags	@""
	.align	4
.nv.constant0._Z13CirclesKernel14HistogramFrame12CirclesFramePi:
	.zero		968


//--------------------- .nv.constant0._Z13LatticeKernel9DataFrame14HistogramFramePi --------------------------
	.section	.nv.constant0._Z13LatticeKernel9DataFrame14HistogramFramePi,"a",@progbits
	.sectionflags	@""
	.align	4
.nv.constant0._Z13LatticeKernel9DataFrame14HistogramFramePi:
	.zero		976


//--------------------- SYMBOLS --------------------------

	.type		.nv.reservedSmem.offset0,@object
	.size		.nv.reservedSmem.offset0,0x4
